	.headerflags	@"EF_CUDA_TEXMODE_UNIFIED EF_CUDA_64BIT_ADDRESS EF_CUDA_ACCELERATORS EF_CUDA_SM90 EF_CUDA_VIRTUAL_SM(EF_CUDA_SM90)"
	.elftype	@"ET_EXEC"


//--------------------- .nv.info                  --------------------------
	.section	.nv.info,"",@"SHT_CUDA_INFO"
	.align	4


	//----- nvinfo : EIATTR_REGCOUNT
	.align		4
        /*0000*/ 	.byte	0x04, 0x2f
        /*0002*/ 	.short	(.L_1 - .L_0)
	.align		4
.L_0:
        /*0004*/ 	.word	index@(triton_poi_fused__softmax_2)
        /*0008*/ 	.word	0x00000012


	//----- nvinfo : EIATTR_MIN_STACK_SIZE
	.align		4
.L_1:
        /*000c*/ 	.byte	0x04, 0x12
        /*000e*/ 	.short	(.L_3 - .L_2)
	.align		4
.L_2:
        /*0010*/ 	.word	index@(triton_poi_fused__softmax_2)
        /*0014*/ 	.word	0x00000000


	//----- nvinfo : EIATTR_FRAME_SIZE
	.align		4
.L_3:
        /*0018*/ 	.byte	0x04, 0x11
        /*001a*/ 	.short	(.L_5 - .L_4)
	.align		4
.L_4:
        /*001c*/ 	.word	index@(triton_poi_fused__softmax_2)
        /*0020*/ 	.word	0x00000000


	//----- nvinfo : EIATTR_MIN_STACK_SIZE
	.align		4
.L_5:
        /*0024*/ 	.byte	0x04, 0x12
        /*0026*/ 	.short	(.L_7 - .L_6)
	.align		4
.L_6:
        /*0028*/ 	.word	index@(triton_poi_fused__softmax_2)
        /*002c*/ 	.word	0x00000000
.L_7:


//--------------------- .nv.info.triton_poi_fused__softmax_2 --------------------------
	.section	.nv.info.triton_poi_fused__softmax_2,"",@"SHT_CUDA_INFO"
	.sectionflags	@""
	.align	4


	//----- nvinfo : EIATTR_CUDA_API_VERSION
	.align		4
        /*0000*/ 	.byte	0x04, 0x37
        /*0002*/ 	.short	(.L_9 - .L_8)
.L_8:
        /*0004*/ 	.word	0x0000007c


	//----- nvinfo : EIATTR_KPARAM_INFO
	.align		4
.L_9:
        /*0008*/ 	.byte	0x04, 0x17
        /*000a*/ 	.short	(.L_11 - .L_10)
.L_10:
        /*000c*/ 	.word	0x00000000
        /*0010*/ 	.short	0x0002
        /*0012*/ 	.short	0x0010
        /*0014*/ 	.byte	0x00, 0xf0, 0x11, 0x00


	//----- nvinfo : EIATTR_KPARAM_INFO
	.align		4
.L_11:
        /*0018*/ 	.byte	0x04, 0x17
        /*001a*/ 	.short	(.L_13 - .L_12)
.L_12:
        /*001c*/ 	.word	0x00000000
        /*0020*/ 	.short	0x0001
        /*0022*/ 	.short	0x0008
        /*0024*/ 	.byte	0x00, 0xf4, 0x21, 0x00


	//----- nvinfo : EIATTR_KPARAM_INFO
	.align		4
.L_13:
        /*0028*/ 	.byte	0x04, 0x17
        /*002a*/ 	.short	(.L_15 - .L_14)
.L_14:
        /*002c*/ 	.word	0x00000000
        /*0030*/ 	.short	0x0000
        /*0032*/ 	.short	0x0000
        /*0034*/ 	.byte	0x00, 0xf4, 0x21, 0x00


	//----- nvinfo : EIATTR_SPARSE_MMA_MASK
	.align		4
.L_15:
        /*0038*/ 	.byte	0x03, 0x50
        /*003a*/ 	.short	0x0000


	//----- nvinfo : EIATTR_MAXREG_COUNT
	.align		4
        /*003c*/ 	.byte	0x03, 0x1b
        /*003e*/ 	.short	0x00ff


	//----- nvinfo : EIATTR_EXIT_INSTR_OFFSETS
	.align		4
        /*0040*/ 	.byte	0x04, 0x1c
        /*0042*/ 	.short	(.L_17 - .L_16)


	//   ....[0]....
.L_16:
        /*0044*/ 	.word	0x00000400


	//   ....[1]....
        /*0048*/ 	.word	0x00000420


	//----- nvinfo : EIATTR_REQNTID
	.align		4
.L_17:
        /*004c*/ 	.byte	0x04, 0x10
        /*004e*/ 	.short	(.L_19 - .L_18)
.L_18:
        /*0050*/ 	.word	0x00000080
        /*0054*/ 	.word	0x00000001
        /*0058*/ 	.word	0x00000001


	//----- nvinfo : EIATTR_CBANK_PARAM_SIZE
	.align		4
.L_19:
        /*005c*/ 	.byte	0x03, 0x19
        /*005e*/ 	.short	0x0014


	//----- nvinfo : EIATTR_PARAM_CBANK
	.align		4
        /*0060*/ 	.byte	0x04, 0x0a
        /*0062*/ 	.short	(.L_21 - .L_20)
	.align		4
.L_20:
        /*0064*/ 	.word	index@(.nv.constant0.triton_poi_fused__softmax_2)
        /*0068*/ 	.short	0x0210
        /*006a*/ 	.short	0x0014


	//----- nvinfo : EIATTR_SW_WAR
	.align		4
.L_21:
        /*006c*/ 	.byte	0x04, 0x36
        /*006e*/ 	.short	(.L_23 - .L_22)
.L_22:
        /*0070*/ 	.word	0x00000008
.L_23:


//--------------------- .nv.callgraph             --------------------------
	.section	.nv.callgraph,"",@"SHT_CUDA_CALLGRAPH"
	.align	4
	.sectionentsize	8
	.align		4
        /*0000*/ 	.word	0x00000000
	.align		4
        /*0004*/ 	.word	0xffffffff
	.align		4
        /*0008*/ 	.word	0x00000000
	.align		4
        /*000c*/ 	.word	0xfffffffe
	.align		4
        /*0010*/ 	.word	0x00000000
	.align		4
        /*0014*/ 	.word	0xfffffffd
	.align		4
        /*0018*/ 	.word	0x00000000
	.align		4
        /*001c*/ 	.word	0xfffffffc


//--------------------- .text.triton_poi_fused__softmax_2 --------------------------
	.section	.text.triton_poi_fused__softmax_2,"ax",@progbits
	.align	128
        .global         triton_poi_fused__softmax_2
        .type           triton_poi_fused__softmax_2,@function
        .size           triton_poi_fused__softmax_2,(.L_x_1 - triton_poi_fused__softmax_2)
        .other          triton_poi_fused__softmax_2,@"STO_CUDA_ENTRY STV_DEFAULT"
triton_poi_fused__softmax_2:
.text.triton_poi_fused__softmax_2:
[----:B------:R-:W0:Y:S02]  /*0000*/  LDC R1, c[0x0][0x28] ;  /* 0x00000a00ff017b82 */ /* 0x000e240000000800 */
[----:B------:R-:W1:Y:S01]  /*0010*/  S2R R0, SR_TID.X ;  /* 0x0000000000007919 */ /* 0x000e620000002100 */
[----:B------:R-:W2:Y:S01]  /*0020*/  LDC.64 R2, c[0x0][0x210] ;  /* 0x00008400ff027b82 */ /* 0x000ea20000000a00 */
[----:B------:R-:W-:Y:S01]  /*0030*/  CS2R R14, SRZ ;  /* 0x00000000000e7805 */ /* 0x000fe2000001ff00 */
[----:B------:R-:W-:Y:S01]  /*0040*/  ULDC.64 UR4, c[0x0][0x208] ;  /* 0x0000820000047ab9 */ /* 0x000fe20000000a00 */
[----:B------:R-:W3:Y:S01]  /*0050*/  S2R R5, SR_CTAID.X ;  /* 0x0000000000057919 */ /* 0x000ee20000002500 */
[----:B-1----:R-:W-:Y:S01]  /*0060*/  IMAD.SHL.U32 R0, R0, 0x2, RZ ;  /* 0x0000000200007824 */ /* 0x002fe200078e00ff */
[----:B---3--:R-:W-:-:S04]  /*0070*/  SHF.R.S32.HI R4, RZ, 0x17, R5 ;  /* 0x00000017ff047819 */ /* 0x008fc80000011405 */
[----:B------:R-:W-:Y:S02]  /*0080*/  LOP3.LUT R0, R0, 0xfe, RZ, 0xc0, !PT ;  /* 0x000000fe00007812 */ /* 0x000fe400078ec0ff */
[----:B------:R-:W-:-:S03]  /*0090*/  SGXT R4, R4, 0x1 ;  /* 0x000000010404781a */ /* 0x000fc60000000200 */
[----:B------:R-:W-:-:S05]  /*00a0*/  IMAD R5, R5, 0x100, R0 ;  /* 0x0000010005057824 */ /* 0x000fca00078e0200 */
[----:B------:R-:W-:Y:S02]  /*00b0*/  LEA.HI R4, R4, R5, RZ, 0x2 ;  /* 0x0000000504047211 */ /* 0x000fe400078f10ff */
[----:B------:R-:W-:Y:S02]  /*00c0*/  ISETP.GE.AND P0, PT, R5, 0x100, PT ;  /* 0x000001000500780c */ /* 0x000fe40003f06270 */
[----:B------:R-:W-:-:S05]  /*00d0*/  LOP3.LUT R7, R4, 0xfffffffc, RZ, 0xc0, !PT ;  /* 0xfffffffc04077812 */ /* 0x000fca00078ec0ff */
[----:B--2---:R-:W-:-:S06]  /*00e0*/  IMAD.WIDE R6, R7, 0x4, R2 ;  /* 0x0000000407067825 */ /* 0x004fcc00078e0202 */
[----:B------:R-:W2:Y:S01]  /*00f0*/  @!P0 LDG.E.EL R15, desc[UR4][R6.64] ;  /* 0x00000004060f8981 */ /* 0x000ea2000c2e1900 */
[----:B------:R-:W-:-:S03]  /*0100*/  IMAD.MOV.U32 R0, RZ, RZ, RZ ;  /* 0x000000ffff007224 */ /* 0x000fc600078e00ff */
[----:B------:R-:W3:Y:S01]  /*0110*/  @!P0 LDG.E.EL R14, desc[UR4][R6.64] ;  /* 0x00000004060e8981 */ /* 0x000ee2000c2e1900 */
[----:B------:R-:W-:Y:S01]  /*0120*/  IMAD.MOV.U32 R4, RZ, RZ, RZ ;  /* 0x000000ffff047224 */ /* 0x000fe200078e00ff */
[----:B------:R-:W-:Y:S02]  /*0130*/  CS2R R10, SRZ ;  /* 0x00000000000a7805 */ /* 0x000fe4000001ff00 */
[----:B------:R-:W4:Y:S04]  /*0140*/  @!P0 LDG.E.EL R0, desc[UR4][R6.64+0x4] ;  /* 0x0000040406008981 */ /* 0x000f28000c2e1900 */
[----:B------:R-:W5:Y:S04]  /*0150*/  @!P0 LDG.E.EL R4, desc[UR4][R6.64+0x4] ;  /* 0x0000040406048981 */ /* 0x000f68000c2e1900 */
[----:B------:R-:W5:Y:S04]  /*0160*/  @!P0 LDG.E.EL R10, desc[UR4][R6.64+0x8] ;  /* 0x00000804060a8981 */ /* 0x000f68000c2e1900 */
[----:B------:R-:W5:Y:S01]  /*0170*/  @!P0 LDG.E.EL R11, desc[UR4][R6.64+0x8] ;  /* 0x00000804060b8981 */ /* 0x000f62000c2e1900 */
[----:B------:R-:W-:-:S06]  /*0180*/  CS2R R12, SRZ ;  /* 0x00000000000c7805 */ /* 0x000fcc000001ff00 */
[----:B------:R-:W5:Y:S04]  /*0190*/  @!P0 LDG.E.EL R12, desc[UR4][R6.64+0xc] ;  /* 0x00000c04060c8981 */ /* 0x000f68000c2e1900 */
[----:B------:R-:W5:Y:S01]  /*01a0*/  @!P0 LDG.E.EL R13, desc[UR4][R6.64+0xc] ;  /* 0x00000c04060d8981 */ /* 0x000f62000c2e1900 */
[----:B------:R-:W-:Y:S01]  /*01b0*/  CS2R R8, SRZ ;  /* 0x0000000000087805 */ /* 0x000fe2000001ff00 */
[----:B------:R-:W-:-:S05]  /*01c0*/  IMAD.WIDE R2, R5, 0x4, R2 ;  /* 0x0000000405027825 */ /* 0x000fca00078e0202 */
[----:B------:R1:W5:Y:S02]  /*01d0*/  @!P0 LDG.E.64 R8, desc[UR4][R2.64] ;  /* 0x0000000402088981 */ /* 0x000364000c1e1b00 */
[----:B-1----:R-:W1:Y:S02]  /*01e0*/  LDC.64 R2, c[0x0][0x218] ;  /* 0x00008600ff027b82 */ /* 0x002e640000000a00 */
[----:B-1----:R-:W-:Y:S01]  /*01f0*/  IMAD.WIDE R2, R5, 0x4, R2 ;  /* 0x0000000405027825 */ /* 0x002fe200078e0202 */
[C---:B--2---:R-:W-:Y:S02]  /*0200*/  FSETP.NAN.AND P3, PT, R15.reuse, R15, PT ;  /* 0x0000000f0f00720b */ /* 0x044fe40003f68000 */
[C---:B---3--:R-:W-:Y:S02]  /*0210*/  FSETP.NAN.AND P4, PT, R14.reuse, R14, PT ;  /* 0x0000000e0e00720b */ /* 0x048fe40003f88000 */
[----:B----4-:R-:W-:Y:S02]  /*0220*/  FSETP.GT.AND P1, PT, R15, R0, PT ;  /* 0x000000000f00720b */ /* 0x010fe40003f24000 */
[----:B-----5:R-:W-:-:S07]  /*0230*/  FSETP.GT.AND P2, PT, R14, R4, PT ;  /* 0x000000040e00720b */ /* 0x020fce0003f44000 */
[----:B------:R-:W-:Y:S02]  /*0240*/  @!P3 FSEL R15, R15, R0, P1 ;  /* 0x000000000f0fb208 */ /* 0x000fe40000800000 */
[----:B------:R-:W-:Y:S02]  /*0250*/  @!P4 FSEL R14, R14, R4, P2 ;  /* 0x000000040e0ec208 */ /* 0x000fe40001000000 */
[C---:B------:R-:W-:Y:S02]  /*0260*/  FSETP.GT.AND P1, PT, R15.reuse, R10, PT ;  /* 0x0000000a0f00720b */ /* 0x040fe40003f24000 */
[C---:B------:R-:W-:Y:S02]  /*0270*/  FSETP.GT.AND P2, PT, R14.reuse, R11, PT ;  /* 0x0000000b0e00720b */ /* 0x040fe40003f44000 */
[----:B------:R-:W-:Y:S02]  /*0280*/  FSETP.NAN.AND P3, PT, R15, R15, PT ;  /* 0x0000000f0f00720b */ /* 0x000fe40003f68000 */
[----:B------:R-:W-:-:S07]  /*0290*/  FSETP.NAN.AND P4, PT, R14, R14, PT ;  /* 0x0000000e0e00720b */ /* 0x000fce0003f88000 */
[----:B------:R-:W-:Y:S02]  /*02a0*/  @!P1 FSEL R15, R15, R10, P3 ;  /* 0x0000000a0f0f9208 */ /* 0x000fe40001800000 */
[----:B------:R-:W-:Y:S02]  /*02b0*/  @!P2 FSEL R14, R14, R11, P4 ;  /* 0x0000000b0e0ea208 */ /* 0x000fe40002000000 */
[C---:B------:R-:W-:Y:S02]  /*02c0*/  FSETP.GT.AND P1, PT, R15.reuse, R12, PT ;  /* 0x0000000c0f00720b */ /* 0x040fe40003f24000 */
[C---:B------:R-:W-:Y:S02]  /*02d0*/  FSETP.GT.AND P2, PT, R14.reuse, R13, PT ;  /* 0x0000000d0e00720b */ /* 0x040fe40003f44000 */
[----:B------:R-:W-:Y:S02]  /*02e0*/  FSETP.NAN.AND P3, PT, R15, R15, PT ;  /* 0x0000000f0f00720b */ /* 0x000fe40003f68000 */
[----:B------:R-:W-:-:S07]  /*02f0*/  FSETP.NAN.AND P4, PT, R14, R14, PT ;  /* 0x0000000e0e00720b */ /* 0x000fce0003f88000 */
[----:B------:R-:W-:Y:S02]  /*0300*/  @!P1 FSEL R15, R15, R12, P3 ;  /* 0x0000000c0f0f9208 */ /* 0x000fe40001800000 */
[----:B------:R-:W-:-:S03]  /*0310*/  @!P2 FSEL R14, R14, R13, P4 ;  /* 0x0000000d0e0ea208 */ /* 0x000fc60002000000 */
[----:B------:R-:W-:Y:S02]  /*0320*/  FADD R8, -R15, R8 ;  /* 0x000000080f087221 */ /* 0x000fe40000000100 */
[----:B------:R-:W-:Y:S02]  /*0330*/  FADD R9, -R14, R9 ;  /* 0x000000090e097221 */ /* 0x000fe40000000100 */
[----:B------:R-:W-:Y:S02]  /*0340*/  FMUL R8, R8, 0.5 ;  /* 0x3f00000008087820 */ /* 0x000fe40000400000 */
[----:B------:R-:W-:Y:S02]  /*0350*/  FMUL R9, R9, 0.5 ;  /* 0x3f00000009097820 */ /* 0x000fe40000400000 */
[----:B------:R-:W-:Y:S02]  /*0360*/  FMUL R8, R8, 1.4426950216293334961 ;  /* 0x3fb8aa3b08087820 */ /* 0x000fe40000400000 */
[----:B------:R-:W-:-:S03]  /*0370*/  FMUL R9, R9, 1.4426950216293334961 ;  /* 0x3fb8aa3b09097820 */ /* 0x000fc60000400000 */
[----:B------:R-:W-:Y:S02]  /*0380*/  FSETP.GEU.AND P1, PT, R8, -126, PT ;  /* 0xc2fc00000800780b */ /* 0x000fe40003f2e000 */
[----:B------:R-:W-:-:S11]  /*0390*/  FSETP.GEU.AND P2, PT, R9, -126, PT ;  /* 0xc2fc00000900780b */ /* 0x000fd60003f4e000 */
[----:B------:R-:W-:Y:S02]  /*03a0*/  @!P1 FMUL R8, R8, 0.5 ;  /* 0x3f00000008089820 */ /* 0x000fe40000400000 */
[----:B------:R-:W-:Y:S02]  /*03b0*/  @!P2 FMUL R9, R9, 0.5 ;  /* 0x3f0000000909a820 */ /* 0x000fe40000400000 */
[----:B------:R-:W1:Y:S08]  /*03c0*/  MUFU.EX2 R6, R8 ;  /* 0x0000000800067308 */ /* 0x000e700000000800 */
[----:B------:R-:W2:Y:S01]  /*03d0*/  MUFU.EX2 R7, R9 ;  /* 0x0000000900077308 */ /* 0x000ea20000000800 */
[----:B-1----:R-:W-:Y:S01]  /*03e0*/  @!P1 FMUL R6, R6, R6 ;  /* 0x0000000606069220 */ /* 0x002fe20000400000 */
[----:B--2---:R-:W-:Y:S01]  /*03f0*/  @!P2 FMUL R7, R7, R7 ;  /* 0x000000070707a220 */ /* 0x004fe20000400000 */
[----:B------:R-:W-:Y:S06]  /*0400*/  @P0 EXIT ;  /* 0x000000000000094d */ /* 0x000fec0003800000 */
[----:B------:R-:W-:Y:S01]  /*0410*/  STG.E.64 desc[UR4][R2.64], R6 ;  /* 0x0000000602007986 */ /* 0x000fe2000c101b04 */
[----:B------:R-:W-:Y:S05]  /*0420*/  EXIT ;  /* 0x000000000000794d */ /* 0x000fea0003800000 */
.L_x_0:
[----:B------:R-:W-:-:S00]  /*0430*/  BRA `(.L_x_0) ;  /* 0xfffffffc00fc7947 */ /* 0x000fc0000383ffff */
[----:B------:R-:W-:-:S00]  /*0440*/  NOP ;  /* 0x0000000000007918 */ /* 0x000fc00000000000 */
        /* <DEDUP_REMOVED lines=11> */
.L_x_1:


//--------------------- .nv.constant0.triton_poi_fused__softmax_2 --------------------------
	.section	.nv.constant0.triton_poi_fused__softmax_2,"a",@progbits
	.sectionflags	@""
	.align	4
.nv.constant0.triton_poi_fused__softmax_2:
	.zero		548
